//
// Generated by NVIDIA NVVM Compiler
//
// Compiler Build ID: CL-36424714
// Cuda compilation tools, release 13.0, V13.0.88
// Based on NVVM 20.0.0
//

.version 9.0
.target sm_100
.address_size 64

	// .globl	_Z5scan1PiS_S_i
// _ZZ5scan1PiS_S_iE7partial has been demoted
// _ZZ5scan2PiS_iE7partial has been demoted

.visible .entry _Z5scan1PiS_S_i(
	.param .u64 .ptr .align 1 _Z5scan1PiS_S_i_param_0,
	.param .u64 .ptr .align 1 _Z5scan1PiS_S_i_param_1,
	.param .u64 .ptr .align 1 _Z5scan1PiS_S_i_param_2,
	.param .u32 _Z5scan1PiS_S_i_param_3
)
{
	.reg .pred 	%p<16>;
	.reg .b32 	%r<54>;
	.reg .b64 	%rd<11>;
	// demoted variable
	.shared .align 4 .b8 _ZZ5scan1PiS_S_iE7partial[8192];
	ld.param.u64 	%rd3, [_Z5scan1PiS_S_i_param_0];
	ld.param.u64 	%rd2, [_Z5scan1PiS_S_i_param_2];
	ld.param.u32 	%r5, [_Z5scan1PiS_S_i_param_3];
	cvta.to.global.u64 	%rd1, %rd3;
	mov.u32 	%r1, %ctaid.x;
	mov.u32 	%r6, %ntid.x;
	mov.u32 	%r2, %tid.x;
	mad.lo.s32 	%r3, %r1, %r6, %r2;
	setp.lt.s32 	%p1, %r3, 1;
	setp.ge.s32 	%p2, %r3, %r5;
	shl.b32 	%r7, %r2, 2;
	mov.u32 	%r8, _ZZ5scan1PiS_S_iE7partial;
	add.s32 	%r4, %r8, %r7;
	or.pred  	%p3, %p1, %p2;
	@%p3 bra 	$L__BB0_2;
	add.s32 	%r10, %r3, -1;
	mul.wide.u32 	%rd4, %r10, 4;
	add.s64 	%rd5, %rd1, %rd4;
	ld.global.u32 	%r11, [%rd5];
	st.shared.u32 	[%r4], %r11;
	bra.uni 	$L__BB0_3;
$L__BB0_2:
	mov.b32 	%r9, 0;
	st.shared.u32 	[%r4], %r9;
$L__BB0_3:
	bar.sync 	0;
	setp.eq.s32 	%p4, %r2, 0;
	@%p4 bra 	$L__BB0_5;
	ld.shared.u32 	%r12, [%r4+-4];
	ld.shared.u32 	%r13, [%r4];
	add.s32 	%r14, %r13, %r12;
	st.shared.u32 	[%r4], %r14;
	bra.uni 	$L__BB0_6;
$L__BB0_5:
	ld.shared.u32 	%r15, [_ZZ5scan1PiS_S_iE7partial];
	st.shared.u32 	[_ZZ5scan1PiS_S_iE7partial+4096], %r15;
$L__BB0_6:
	bar.sync 	0;
	setp.lt.u32 	%p5, %r2, 2;
	@%p5 bra 	$L__BB0_8;
	ld.shared.u32 	%r16, [%r4+4088];
	ld.shared.u32 	%r17, [%r4+4096];
	add.s32 	%r18, %r17, %r16;
	st.shared.u32 	[%r4+4096], %r18;
	bra.uni 	$L__BB0_9;
$L__BB0_8:
	ld.shared.u32 	%r19, [%r4+4096];
	st.shared.u32 	[%r4], %r19;
$L__BB0_9:
	bar.sync 	0;
	setp.lt.u32 	%p6, %r2, 4;
	@%p6 bra 	$L__BB0_11;
	ld.shared.u32 	%r20, [%r4+-16];
	ld.shared.u32 	%r21, [%r4];
	add.s32 	%r22, %r21, %r20;
	st.shared.u32 	[%r4], %r22;
	bra.uni 	$L__BB0_12;
$L__BB0_11:
	ld.shared.u32 	%r23, [%r4];
	st.shared.u32 	[%r4+4096], %r23;
$L__BB0_12:
	bar.sync 	0;
	setp.lt.u32 	%p7, %r2, 8;
	@%p7 bra 	$L__BB0_14;
	ld.shared.u32 	%r24, [%r4+4064];
	ld.shared.u32 	%r25, [%r4+4096];
	add.s32 	%r26, %r25, %r24;
	st.shared.u32 	[%r4+4096], %r26;
	bra.uni 	$L__BB0_15;
$L__BB0_14:
	ld.shared.u32 	%r27, [%r4+4096];
	st.shared.u32 	[%r4], %r27;
$L__BB0_15:
	bar.sync 	0;
	setp.lt.u32 	%p8, %r2, 16;
	@%p8 bra 	$L__BB0_17;
	ld.shared.u32 	%r28, [%r4+-64];
	ld.shared.u32 	%r29, [%r4];
	add.s32 	%r30, %r29, %r28;
	st.shared.u32 	[%r4], %r30;
	bra.uni 	$L__BB0_18;
$L__BB0_17:
	ld.shared.u32 	%r31, [%r4];
	st.shared.u32 	[%r4+4096], %r31;
$L__BB0_18:
	bar.sync 	0;
	setp.lt.u32 	%p9, %r2, 32;
	@%p9 bra 	$L__BB0_20;
	ld.shared.u32 	%r32, [%r4+3968];
	ld.shared.u32 	%r33, [%r4+4096];
	add.s32 	%r34, %r33, %r32;
	st.shared.u32 	[%r4+4096], %r34;
	bra.uni 	$L__BB0_21;
$L__BB0_20:
	ld.shared.u32 	%r35, [%r4+4096];
	st.shared.u32 	[%r4], %r35;
$L__BB0_21:
	bar.sync 	0;
	setp.lt.u32 	%p10, %r2, 64;
	@%p10 bra 	$L__BB0_23;
	ld.shared.u32 	%r36, [%r4+-256];
	ld.shared.u32 	%r37, [%r4];
	add.s32 	%r38, %r37, %r36;
	st.shared.u32 	[%r4], %r38;
	bra.uni 	$L__BB0_24;
$L__BB0_23:
	ld.shared.u32 	%r39, [%r4];
	st.shared.u32 	[%r4+4096], %r39;
$L__BB0_24:
	bar.sync 	0;
	setp.lt.u32 	%p11, %r2, 128;
	@%p11 bra 	$L__BB0_26;
	ld.shared.u32 	%r40, [%r4+3584];
	ld.shared.u32 	%r41, [%r4+4096];
	add.s32 	%r42, %r41, %r40;
	st.shared.u32 	[%r4+4096], %r42;
	bra.uni 	$L__BB0_27;
$L__BB0_26:
	ld.shared.u32 	%r43, [%r4+4096];
	st.shared.u32 	[%r4], %r43;
$L__BB0_27:
	bar.sync 	0;
	setp.lt.u32 	%p12, %r2, 256;
	@%p12 bra 	$L__BB0_29;
	ld.shared.u32 	%r44, [%r4+-1024];
	ld.shared.u32 	%r45, [%r4];
	add.s32 	%r46, %r45, %r44;
	st.shared.u32 	[%r4], %r46;
	bra.uni 	$L__BB0_30;
$L__BB0_29:
	ld.shared.u32 	%r47, [%r4];
	st.shared.u32 	[%r4+4096], %r47;
$L__BB0_30:
	bar.sync 	0;
	setp.lt.u32 	%p13, %r2, 512;
	@%p13 bra 	$L__BB0_32;
	ld.shared.u32 	%r48, [%r4+2048];
	ld.shared.u32 	%r49, [%r4+4096];
	add.s32 	%r50, %r49, %r48;
	st.shared.u32 	[%r4+4096], %r50;
	bra.uni 	$L__BB0_33;
$L__BB0_32:
	ld.shared.u32 	%r51, [%r4+4096];
	st.shared.u32 	[%r4], %r51;
$L__BB0_33:
	setp.ge.s32 	%p14, %r3, %r5;
	bar.sync 	0;
	@%p14 bra 	$L__BB0_35;
	ld.shared.u32 	%r52, [%r4];
	mul.wide.s32 	%rd6, %r3, 4;
	add.s64 	%rd7, %rd1, %rd6;
	st.global.u32 	[%rd7], %r52;
$L__BB0_35:
	setp.ne.s32 	%p15, %r2, 0;
	@%p15 bra 	$L__BB0_37;
	ld.shared.u32 	%r53, [_ZZ5scan1PiS_S_iE7partial+4092];
	cvta.to.global.u64 	%rd8, %rd2;
	mul.wide.u32 	%rd9, %r1, 4;
	add.s64 	%rd10, %rd8, %rd9;
	st.global.u32 	[%rd10], %r53;
$L__BB0_37:
	ret;

}
	// .globl	_Z5scan2PiS_i
.visible .entry _Z5scan2PiS_i(
	.param .u64 .ptr .align 1 _Z5scan2PiS_i_param_0,
	.param .u64 .ptr .align 1 _Z5scan2PiS_i_param_1,
	.param .u32 _Z5scan2PiS_i_param_2
)
{
	.reg .pred 	%p<15>;
	.reg .b32 	%r<53>;
	.reg .b64 	%rd<7>;
	// demoted variable
	.shared .align 4 .b8 _ZZ5scan2PiS_iE7partial[8192];
	ld.param.u64 	%rd2, [_Z5scan2PiS_i_param_0];
	ld.param.u32 	%r4, [_Z5scan2PiS_i_param_2];
	cvta.to.global.u64 	%rd1, %rd2;
	mov.u32 	%r5, %ctaid.x;
	mov.u32 	%r6, %ntid.x;
	mov.u32 	%r1, %tid.x;
	mad.lo.s32 	%r2, %r5, %r6, %r1;
	setp.lt.s32 	%p1, %r2, 1;
	setp.ge.s32 	%p2, %r2, %r4;
	shl.b32 	%r7, %r1, 2;
	mov.u32 	%r8, _ZZ5scan2PiS_iE7partial;
	add.s32 	%r3, %r8, %r7;
	or.pred  	%p3, %p1, %p2;
	@%p3 bra 	$L__BB1_2;
	add.s32 	%r10, %r2, -1;
	mul.wide.u32 	%rd3, %r10, 4;
	add.s64 	%rd4, %rd1, %rd3;
	ld.global.u32 	%r11, [%rd4];
	st.shared.u32 	[%r3], %r11;
	bra.uni 	$L__BB1_3;
$L__BB1_2:
	mov.b32 	%r9, 0;
	st.shared.u32 	[%r3], %r9;
$L__BB1_3:
	bar.sync 	0;
	setp.eq.s32 	%p4, %r1, 0;
	@%p4 bra 	$L__BB1_5;
	ld.shared.u32 	%r12, [%r3+-4];
	ld.shared.u32 	%r13, [%r3];
	add.s32 	%r14, %r13, %r12;
	st.shared.u32 	[%r3], %r14;
	bra.uni 	$L__BB1_6;
$L__BB1_5:
	ld.shared.u32 	%r15, [_ZZ5scan2PiS_iE7partial];
	st.shared.u32 	[_ZZ5scan2PiS_iE7partial+4096], %r15;
$L__BB1_6:
	bar.sync 	0;
	setp.lt.u32 	%p5, %r1, 2;
	@%p5 bra 	$L__BB1_8;
	ld.shared.u32 	%r16, [%r3+4088];
	ld.shared.u32 	%r17, [%r3+4096];
	add.s32 	%r18, %r17, %r16;
	st.shared.u32 	[%r3+4096], %r18;
	bra.uni 	$L__BB1_9;
$L__BB1_8:
	ld.shared.u32 	%r19, [%r3+4096];
	st.shared.u32 	[%r3], %r19;
$L__BB1_9:
	bar.sync 	0;
	setp.lt.u32 	%p6, %r1, 4;
	@%p6 bra 	$L__BB1_11;
	ld.shared.u32 	%r20, [%r3+-16];
	ld.shared.u32 	%r21, [%r3];
	add.s32 	%r22, %r21, %r20;
	st.shared.u32 	[%r3], %r22;
	bra.uni 	$L__BB1_12;
$L__BB1_11:
	ld.shared.u32 	%r23, [%r3];
	st.shared.u32 	[%r3+4096], %r23;
$L__BB1_12:
	bar.sync 	0;
	setp.lt.u32 	%p7, %r1, 8;
	@%p7 bra 	$L__BB1_14;
	ld.shared.u32 	%r24, [%r3+4064];
	ld.shared.u32 	%r25, [%r3+4096];
	add.s32 	%r26, %r25, %r24;
	st.shared.u32 	[%r3+4096], %r26;
	bra.uni 	$L__BB1_15;
$L__BB1_14:
	ld.shared.u32 	%r27, [%r3+4096];
	st.shared.u32 	[%r3], %r27;
$L__BB1_15:
	bar.sync 	0;
	setp.lt.u32 	%p8, %r1, 16;
	@%p8 bra 	$L__BB1_17;
	ld.shared.u32 	%r28, [%r3+-64];
	ld.shared.u32 	%r29, [%r3];
	add.s32 	%r30, %r29, %r28;
	st.shared.u32 	[%r3], %r30;
	bra.uni 	$L__BB1_18;
$L__BB1_17:
	ld.shared.u32 	%r31, [%r3];
	st.shared.u32 	[%r3+4096], %r31;
$L__BB1_18:
	bar.sync 	0;
	setp.lt.u32 	%p9, %r1, 32;
	@%p9 bra 	$L__BB1_20;
	ld.shared.u32 	%r32, [%r3+3968];
	ld.shared.u32 	%r33, [%r3+4096];
	add.s32 	%r34, %r33, %r32;
	st.shared.u32 	[%r3+4096], %r34;
	bra.uni 	$L__BB1_21;
$L__BB1_20:
	ld.shared.u32 	%r35, [%r3+4096];
	st.shared.u32 	[%r3], %r35;
$L__BB1_21:
	bar.sync 	0;
	setp.lt.u32 	%p10, %r1, 64;
	@%p10 bra 	$L__BB1_23;
	ld.shared.u32 	%r36, [%r3+-256];
	ld.shared.u32 	%r37, [%r3];
	add.s32 	%r38, %r37, %r36;
	st.shared.u32 	[%r3], %r38;
	bra.uni 	$L__BB1_24;
$L__BB1_23:
	ld.shared.u32 	%r39, [%r3];
	st.shared.u32 	[%r3+4096], %r39;
$L__BB1_24:
	bar.sync 	0;
	setp.lt.u32 	%p11, %r1, 128;
	@%p11 bra 	$L__BB1_26;
	ld.shared.u32 	%r40, [%r3+3584];
	ld.shared.u32 	%r41, [%r3+4096];
	add.s32 	%r42, %r41, %r40;
	st.shared.u32 	[%r3+4096], %r42;
	bra.uni 	$L__BB1_27;
$L__BB1_26:
	ld.shared.u32 	%r43, [%r3+4096];
	st.shared.u32 	[%r3], %r43;
$L__BB1_27:
	bar.sync 	0;
	setp.lt.u32 	%p12, %r1, 256;
	@%p12 bra 	$L__BB1_29;
	ld.shared.u32 	%r44, [%r3+-1024];
	ld.shared.u32 	%r45, [%r3];
	add.s32 	%r46, %r45, %r44;
	st.shared.u32 	[%r3], %r46;
	bra.uni 	$L__BB1_30;
$L__BB1_29:
	ld.shared.u32 	%r47, [%r3];
	st.shared.u32 	[%r3+4096], %r47;
$L__BB1_30:
	bar.sync 	0;
	setp.lt.u32 	%p13, %r1, 512;
	@%p13 bra 	$L__BB1_32;
	ld.shared.u32 	%r48, [%r3+2048];
	ld.shared.u32 	%r49, [%r3+4096];
	add.s32 	%r50, %r49, %r48;
	st.shared.u32 	[%r3+4096], %r50;
	bra.uni 	$L__BB1_33;
$L__BB1_32:
	ld.shared.u32 	%r51, [%r3+4096];
	st.shared.u32 	[%r3], %r51;
$L__BB1_33:
	setp.ge.s32 	%p14, %r2, %r4;
	bar.sync 	0;
	@%p14 bra 	$L__BB1_35;
	ld.shared.u32 	%r52, [%r3];
	mul.wide.s32 	%rd5, %r2, 4;
	add.s64 	%rd6, %rd1, %rd5;
	st.global.u32 	[%rd6], %r52;
$L__BB1_35:
	ret;

}
	// .globl	_Z5scan3PiS_i
.visible .entry _Z5scan3PiS_i(
	.param .u64 .ptr .align 1 _Z5scan3PiS_i_param_0,
	.param .u64 .ptr .align 1 _Z5scan3PiS_i_param_1,
	.param .u32 _Z5scan3PiS_i_param_2
)
{
	.reg .pred 	%p<2>;
	.reg .b32 	%r<9>;
	.reg .b64 	%rd<9>;

	ld.param.u64 	%rd1, [_Z5scan3PiS_i_param_0];
	ld.param.u64 	%rd2, [_Z5scan3PiS_i_param_1];
	ld.param.u32 	%r3, [_Z5scan3PiS_i_param_2];
	mov.u32 	%r1, %ctaid.x;
	mov.u32 	%r4, %ntid.x;
	mov.u32 	%r5, %tid.x;
	mad.lo.s32 	%r2, %r1, %r4, %r5;
	setp.ge.s32 	%p1, %r2, %r3;
	@%p1 bra 	$L__BB2_2;
	cvta.to.global.u64 	%rd3, %rd2;
	cvta.to.global.u64 	%rd4, %rd1;
	mul.wide.u32 	%rd5, %r1, 4;
	add.s64 	%rd6, %rd3, %rd5;
	ld.global.u32 	%r6, [%rd6];
	mul.wide.s32 	%rd7, %r2, 4;
	add.s64 	%rd8, %rd4, %rd7;
	ld.global.u32 	%r7, [%rd8];
	add.s32 	%r8, %r7, %r6;
	st.global.u32 	[%rd8], %r8;
$L__BB2_2:
	ret;

}


// ===== COMPILED SASS (sm_100) =====

	.target	sm_100

	.elftype	@"ET_EXEC"


//--------------------- .note.nv.tkinfo           --------------------------
	.section	.note.nv.tkinfo,"",@"SHT_NOTE"
	.sectionflags	@"SHF_NOTE_NV_TKINFO"
	.tkinfo
        /*0018*/ 	.word	0x00000002
        /*0030*/ 	.string	""
        /*0030*/ 	.string	"ptxas"
        /*0030*/ 	.string	"Cuda compilation tools, release 13.0, V13.0.88"
        /*0030*/ 	.string	"Build cuda_13.0.r13.0/compiler.36424714_0"
        /*0030*/ 	.string	"-arch sm_100 -m 64 "



//--------------------- .note.nv.cuinfo           --------------------------
	.section	.note.nv.cuinfo,"",@"SHT_NOTE"
	.sectionflags	@"SHF_NOTE_NV_CUINFO"
        /*0018*/ 	.short	0x0002
        /*001a*/ 	.short	0x0064
        /*001c*/ 	.short	0x0082
	.zero		2


//--------------------- .nv.info                  --------------------------
	.section	.nv.info,"",@"SHT_CUDA_INFO"
	.align	4


	//----- nvinfo : EIATTR_REGCOUNT
	.align		4
        /*0000*/ 	.byte	0x04, 0x2f
        /*0002*/ 	.short	(.L_1 - .L_0)
	.align		4
.L_0:
        /*0004*/ 	.word	index@(_Z5scan1PiS_S_i)
        /*0008*/ 	.word	0x00000010


	//----- nvinfo : EIATTR_FRAME_SIZE
	.align		4
.L_1:
        /*000c*/ 	.byte	0x04, 0x11
        /*000e*/ 	.short	(.L_3 - .L_2)
	.align		4
.L_2:
        /*0010*/ 	.word	index@(_Z5scan1PiS_S_i)
        /*0014*/ 	.word	0x00000000


	//----- nvinfo : EIATTR_REGCOUNT
	.align		4
.L_3:
        /*0018*/ 	.byte	0x04, 0x2f
        /*001a*/ 	.short	(.L_5 - .L_4)
	.align		4
.L_4:
        /*001c*/ 	.word	index@(_Z5scan2PiS_i)
        /*0020*/ 	.word	0x0000000d


	//----- nvinfo : EIATTR_FRAME_SIZE
	.align		4
.L_5:
        /*0024*/ 	.byte	0x04, 0x11
        /*0026*/ 	.short	(.L_7 - .L_6)
	.align		4
.L_6:
        /*0028*/ 	.word	index@(_Z5scan2PiS_i)
        /*002c*/ 	.word	0x00000000


	//----- nvinfo : EIATTR_REGCOUNT
	.align		4
.L_7:
        /*0030*/ 	.byte	0x04, 0x2f
        /*0032*/ 	.short	(.L_9 - .L_8)
	.align		4
.L_8:
        /*0034*/ 	.word	index@(_Z5scan3PiS_i)
        /*0038*/ 	.word	0x0000000c


	//----- nvinfo : EIATTR_FRAME_SIZE
	.align		4
.L_9:
        /*003c*/ 	.byte	0x04, 0x11
        /*003e*/ 	.short	(.L_11 - .L_10)
	.align		4
.L_10:
        /*0040*/ 	.word	index@(_Z5scan3PiS_i)
        /*0044*/ 	.word	0x00000000


	//----- nvinfo : EIATTR_MIN_STACK_SIZE
	.align		4
.L_11:
        /*0048*/ 	.byte	0x04, 0x12
        /*004a*/ 	.short	(.L_13 - .L_12)
	.align		4
.L_12:
        /*004c*/ 	.word	index@(_Z5scan3PiS_i)
        /*0050*/ 	.word	0x00000000


	//----- nvinfo : EIATTR_MIN_STACK_SIZE
	.align		4
.L_13:
        /*0054*/ 	.byte	0x04, 0x12
        /*0056*/ 	.short	(.L_15 - .L_14)
	.align		4
.L_14:
        /*0058*/ 	.word	index@(_Z5scan2PiS_i)
        /*005c*/ 	.word	0x00000000


	//----- nvinfo : EIATTR_MIN_STACK_SIZE
	.align		4
.L_15:
        /*0060*/ 	.byte	0x04, 0x12
        /*0062*/ 	.short	(.L_17 - .L_16)
	.align		4
.L_16:
        /*0064*/ 	.word	index@(_Z5scan1PiS_S_i)
        /*0068*/ 	.word	0x00000000
.L_17:


//--------------------- .nv.compat                --------------------------
	.section	.nv.compat,"",@"SHT_CUDA_COMPAT_INFO"
	.align	4
        /*0000*/ 	.byte	0x02, 0x09, 0x00, 0x00, 0x02, 0x02, 0x01, 0x00, 0x02, 0x05, 0x05, 0x00, 0x03, 0x07, 0x01, 0x01
        /*0010*/ 	.byte	0x02, 0x03, 0x00, 0x00, 0x02, 0x06, 0x01, 0x00, 0x04, 0x0b, 0x08, 0x00, 0x09, 0x00, 0x00, 0x00
        /*0020*/ 	.byte	0x00, 0x00, 0x00, 0x00


//--------------------- .nv.info._Z5scan3PiS_i    --------------------------
	.section	.nv.info._Z5scan3PiS_i,"",@"SHT_CUDA_INFO"
	.sectionflags	@""
	.align	4


	//----- nvinfo : EIATTR_CUDA_API_VERSION
	.align		4
        /*0000*/ 	.byte	0x04, 0x37
        /*0002*/ 	.short	(.L_19 - .L_18)
.L_18:
        /*0004*/ 	.word	0x00000082


	//----- nvinfo : EIATTR_KPARAM_INFO
	.align		4
.L_19:
        /*0008*/ 	.byte	0x04, 0x17
        /*000a*/ 	.short	(.L_21 - .L_20)
.L_20:
        /*000c*/ 	.word	0x00000000
        /*0010*/ 	.short	0x0002
        /*0012*/ 	.short	0x0010
        /*0014*/ 	.byte	0x00, 0xf0, 0x11, 0x00


	//----- nvinfo : EIATTR_KPARAM_INFO
	.align		4
.L_21:
        /*0018*/ 	.byte	0x04, 0x17
        /*001a*/ 	.short	(.L_23 - .L_22)
.L_22:
        /*001c*/ 	.word	0x00000000
        /*0020*/ 	.short	0x0001
        /*0022*/ 	.short	0x0008
        /*0024*/ 	.byte	0x00, 0xf5, 0x21, 0x00


	//----- nvinfo : EIATTR_KPARAM_INFO
	.align		4
.L_23:
        /*0028*/ 	.byte	0x04, 0x17
        /*002a*/ 	.short	(.L_25 - .L_24)
.L_24:
        /*002c*/ 	.word	0x00000000
        /*0030*/ 	.short	0x0000
        /*0032*/ 	.short	0x0000
        /*0034*/ 	.byte	0x00, 0xf5, 0x21, 0x00


	//----- nvinfo : EIATTR_SPARSE_MMA_MASK
	.align		4
.L_25:
        /*0038*/ 	.byte	0x03, 0x50
        /*003a*/ 	.short	0x0000


	//----- nvinfo : EIATTR_MAXREG_COUNT
	.align		4
        /*003c*/ 	.byte	0x03, 0x1b
        /*003e*/ 	.short	0x00ff


	//----- nvinfo : EIATTR_MERCURY_ISA_VERSION
	.align		4
        /*0040*/ 	.byte	0x03, 0x5f
        /*0042*/ 	.short	0x0101


	//----- nvinfo : EIATTR_VRC_CTA_INIT_COUNT
	.align		4
        /*0044*/ 	.byte	0x02, 0x4a
	.zero		1
	.zero		1


	//----- nvinfo : EIATTR_EXIT_INSTR_OFFSETS
	.align		4
        /*0048*/ 	.byte	0x04, 0x1c
        /*004a*/ 	.short	(.L_27 - .L_26)


	//   ....[0]....
.L_26:
        /*004c*/ 	.word	0x00000070


	//   ....[1]....
        /*0050*/ 	.word	0x00000110


	//----- nvinfo : EIATTR_CBANK_PARAM_SIZE
	.align		4
.L_27:
        /*0054*/ 	.byte	0x03, 0x19
        /*0056*/ 	.short	0x0014


	//----- nvinfo : EIATTR_PARAM_CBANK
	.align		4
        /*0058*/ 	.byte	0x04, 0x0a
        /*005a*/ 	.short	(.L_29 - .L_28)
	.align		4
.L_28:
        /*005c*/ 	.word	index@(.nv.constant0._Z5scan3PiS_i)
        /*0060*/ 	.short	0x0380
        /*0062*/ 	.short	0x0014


	//----- nvinfo : EIATTR_SW_WAR
	.align		4
.L_29:
        /*0064*/ 	.byte	0x04, 0x36
        /*0066*/ 	.short	(.L_31 - .L_30)
.L_30:
        /*0068*/ 	.word	0x00000008
.L_31:


//--------------------- .nv.info._Z5scan2PiS_i    --------------------------
	.section	.nv.info._Z5scan2PiS_i,"",@"SHT_CUDA_INFO"
	.sectionflags	@""
	.align	4


	//----- nvinfo : EIATTR_CUDA_API_VERSION
	.align		4
        /*0000*/ 	.byte	0x04, 0x37
        /*0002*/ 	.short	(.L_33 - .L_32)
.L_32:
        /*0004*/ 	.word	0x00000082


	//----- nvinfo : EIATTR_KPARAM_INFO
	.align		4
.L_33:
        /*0008*/ 	.byte	0x04, 0x17
        /*000a*/ 	.short	(.L_35 - .L_34)
.L_34:
        /*000c*/ 	.word	0x00000000
        /*0010*/ 	.short	0x0002
        /*0012*/ 	.short	0x0010
        /*0014*/ 	.byte	0x00, 0xf0, 0x11, 0x00


	//----- nvinfo : EIATTR_KPARAM_INFO
	.align		4
.L_35:
        /*0018*/ 	.byte	0x04, 0x17
        /*001a*/ 	.short	(.L_37 - .L_36)
.L_36:
        /*001c*/ 	.word	0x00000000
        /*0020*/ 	.short	0x0001
        /*0022*/ 	.short	0x0008
        /*0024*/ 	.byte	0x00, 0xf5, 0x21, 0x00


	//----- nvinfo : EIATTR_KPARAM_INFO
	.align		4
.L_37:
        /*0028*/ 	.byte	0x04, 0x17
        /*002a*/ 	.short	(.L_39 - .L_38)
.L_38:
        /*002c*/ 	.word	0x00000000
        /*0030*/ 	.short	0x0000
        /*0032*/ 	.short	0x0000
        /*0034*/ 	.byte	0x00, 0xf5, 0x21, 0x00


	//----- nvinfo : EIATTR_SPARSE_MMA_MASK
	.align		4
.L_39:
        /*0038*/ 	.byte	0x03, 0x50
        /*003a*/ 	.short	0x0000


	//----- nvinfo : EIATTR_MAXREG_COUNT
	.align		4
        /*003c*/ 	.byte	0x03, 0x1b
        /*003e*/ 	.short	0x00ff


	//----- nvinfo : EIATTR_NUM_BARRIERS
	.align		4
        /*0040*/ 	.byte	0x02, 0x4c
        /*0042*/ 	.byte	0x01
	.zero		1


	//----- nvinfo : EIATTR_MERCURY_ISA_VERSION
	.align		4
        /*0044*/ 	.byte	0x03, 0x5f
        /*0046*/ 	.short	0x0101


	//----- nvinfo : EIATTR_VRC_CTA_INIT_COUNT
	.align		4
        /*0048*/ 	.byte	0x02, 0x4a
	.zero		1
	.zero		1


	//----- nvinfo : EIATTR_EXIT_INSTR_OFFSETS
	.align		4
        /*004c*/ 	.byte	0x04, 0x1c
        /*004e*/ 	.short	(.L_41 - .L_40)


	//   ....[0]....
.L_40:
        /*0050*/ 	.word	0x00000640


	//   ....[1]....
        /*0054*/ 	.word	0x00000690


	//----- nvinfo : EIATTR_CBANK_PARAM_SIZE
	.align		4
.L_41:
        /*0058*/ 	.byte	0x03, 0x19
        /*005a*/ 	.short	0x0014


	//----- nvinfo : EIATTR_PARAM_CBANK
	.align		4
        /*005c*/ 	.byte	0x04, 0x0a
        /*005e*/ 	.short	(.L_43 - .L_42)
	.align		4
.L_42:
        /*0060*/ 	.word	index@(.nv.constant0._Z5scan2PiS_i)
        /*0064*/ 	.short	0x0380
        /*0066*/ 	.short	0x0014


	//----- nvinfo : EIATTR_SW_WAR
	.align		4
.L_43:
        /*0068*/ 	.byte	0x04, 0x36
        /*006a*/ 	.short	(.L_45 - .L_44)
.L_44:
        /*006c*/ 	.word	0x00000008
.L_45:


//--------------------- .nv.info._Z5scan1PiS_S_i  --------------------------
	.section	.nv.info._Z5scan1PiS_S_i,"",@"SHT_CUDA_INFO"
	.sectionflags	@""
	.align	4


	//----- nvinfo : EIATTR_CUDA_API_VERSION
	.align		4
        /*0000*/ 	.byte	0x04, 0x37
        /*0002*/ 	.short	(.L_47 - .L_46)
.L_46:
        /*0004*/ 	.word	0x00000082


	//----- nvinfo : EIATTR_KPARAM_INFO
	.align		4
.L_47:
        /*0008*/ 	.byte	0x04, 0x17
        /*000a*/ 	.short	(.L_49 - .L_48)
.L_48:
        /*000c*/ 	.word	0x00000000
        /*0010*/ 	.short	0x0003
        /*0012*/ 	.short	0x0018
        /*0014*/ 	.byte	0x00, 0xf0, 0x11, 0x00


	//----- nvinfo : EIATTR_KPARAM_INFO
	.align		4
.L_49:
        /*0018*/ 	.byte	0x04, 0x17
        /*001a*/ 	.short	(.L_51 - .L_50)
.L_50:
        /*001c*/ 	.word	0x00000000
        /*0020*/ 	.short	0x0002
        /*0022*/ 	.short	0x0010
        /*0024*/ 	.byte	0x00, 0xf5, 0x21, 0x00


	//----- nvinfo : EIATTR_KPARAM_INFO
	.align		4
.L_51:
        /*0028*/ 	.byte	0x04, 0x17
        /*002a*/ 	.short	(.L_53 - .L_52)
.L_52:
        /*002c*/ 	.word	0x00000000
        /*0030*/ 	.short	0x0001
        /*0032*/ 	.short	0x0008
        /*0034*/ 	.byte	0x00, 0xf5, 0x21, 0x00


	//----- nvinfo : EIATTR_KPARAM_INFO
	.align		4
.L_53:
        /*0038*/ 	.byte	0x04, 0x17
        /*003a*/ 	.short	(.L_55 - .L_54)
.L_54:
        /*003c*/ 	.word	0x00000000
        /*0040*/ 	.short	0x0000
        /*0042*/ 	.short	0x0000
        /*0044*/ 	.byte	0x00, 0xf5, 0x21, 0x00


	//----- nvinfo : EIATTR_SPARSE_MMA_MASK
	.align		4
.L_55:
        /*0048*/ 	.byte	0x03, 0x50
        /*004a*/ 	.short	0x0000


	//----- nvinfo : EIATTR_MAXREG_COUNT
	.align		4
        /*004c*/ 	.byte	0x03, 0x1b
        /*004e*/ 	.short	0x00ff


	//----- nvinfo : EIATTR_NUM_BARRIERS
	.align		4
        /*0050*/ 	.byte	0x02, 0x4c
        /*0052*/ 	.byte	0x01
	.zero		1


	//----- nvinfo : EIATTR_MERCURY_ISA_VERSION
	.align		4
        /*0054*/ 	.byte	0x03, 0x5f
        /*0056*/ 	.short	0x0101


	//----- nvinfo : EIATTR_VRC_CTA_INIT_COUNT
	.align		4
        /*0058*/ 	.byte	0x02, 0x4a
	.zero		1
	.zero		1


	//----- nvinfo : EIATTR_EXIT_INSTR_OFFSETS
	.align		4
        /*005c*/ 	.byte	0x04, 0x1c
        /*005e*/ 	.short	(.L_57 - .L_56)


	//   ....[0]....
.L_56:
        /*0060*/ 	.word	0x00000690


	//   ....[1]....
        /*0064*/ 	.word	0x000006e0


	//----- nvinfo : EIATTR_CBANK_PARAM_SIZE
	.align		4
.L_57:
        /*0068*/ 	.byte	0x03, 0x19
        /*006a*/ 	.short	0x001c


	//----- nvinfo : EIATTR_PARAM_CBANK
	.align		4
        /*006c*/ 	.byte	0x04, 0x0a
        /*006e*/ 	.short	(.L_59 - .L_58)
	.align		4
.L_58:
        /*0070*/ 	.word	index@(.nv.constant0._Z5scan1PiS_S_i)
        /*0074*/ 	.short	0x0380
        /*0076*/ 	.short	0x001c


	//----- nvinfo : EIATTR_SW_WAR
	.align		4
.L_59:
        /*0078*/ 	.byte	0x04, 0x36
        /*007a*/ 	.short	(.L_61 - .L_60)
.L_60:
        /*007c*/ 	.word	0x00000008
.L_61:


//--------------------- .nv.callgraph             --------------------------
	.section	.nv.callgraph,"",@"SHT_CUDA_CALLGRAPH"
	.align	4
	.sectionentsize	8
	.align		4
        /*0000*/ 	.word	0x00000000
	.align		4
        /*0004*/ 	.word	0xffffffff
	.align		4
        /*0008*/ 	.word	0x00000000
	.align		4
        /*000c*/ 	.word	0xfffffffe
	.align		4
        /*0010*/ 	.word	0x00000000
	.align		4
        /*0014*/ 	.word	0xfffffffd
	.align		4
        /*0018*/ 	.word	0x00000000
	.align		4
        /*001c*/ 	.word	0xfffffffc


//--------------------- .text._Z5scan3PiS_i       --------------------------
	.section	.text._Z5scan3PiS_i,"ax",@progbits
	.align	128
        .global         _Z5scan3PiS_i
        .type           _Z5scan3PiS_i,@function
        .size           _Z5scan3PiS_i,(.L_x_3 - _Z5scan3PiS_i)
        .other          _Z5scan3PiS_i,@"STO_CUDA_ENTRY STV_DEFAULT"
_Z5scan3PiS_i:
.text._Z5scan3PiS_i:
[----:B------:R-:W-:Y:S01]  /*0000*/  LDC R1, c[0x0][0x37c] ;  /* 0x0000df00ff017b82 */ /* 0x000fe20000000800 */
[----:B------:R-:W0:Y:S01]  /*0010*/  S2R R9, SR_CTAID.X ;  /* 0x0000000000097919 */ /* 0x000e220000002500 */
[----:B------:R-:W0:Y:S01]  /*0020*/  LDCU UR4, c[0x0][0x360] ;  /* 0x00006c00ff0477ac */ /* 0x000e220008000800 */
[----:B------:R-:W0:Y:S01]  /*0030*/  S2R R0, SR_TID.X ;  /* 0x0000000000007919 */ /* 0x000e220000002100 */
[----:B------:R-:W1:Y:S01]  /*0040*/  LDCU UR5, c[0x0][0x390] ;  /* 0x00007200ff0577ac */ /* 0x000e620008000800 */
[----:B0-----:R-:W-:-:S05]  /*0050*/  IMAD R7, R9, UR4, R0 ;  /* 0x0000000409077c24 */ /* 0x001fca000f8e0200 */
[----:B-1----:R-:W-:-:S13]  /*0060*/  ISETP.GE.AND P0, PT, R7, UR5, PT ;  /* 0x0000000507007c0c */ /* 0x002fda000bf06270 */
[----:B------:R-:W-:Y:S05]  /*0070*/  @P0 EXIT ;  /* 0x000000000000094d */ /* 0x000fea0003800000 */
[----:B------:R-:W0:Y:S01]  /*0080*/  LDC.64 R2, c[0x0][0x388] ;  /* 0x0000e200ff027b82 */ /* 0x000e220000000a00 */
[----:B------:R-:W1:Y:S07]  /*0090*/  LDCU.64 UR4, c[0x0][0x358] ;  /* 0x00006b00ff0477ac */ /* 0x000e6e0008000a00 */
[----:B------:R-:W2:Y:S01]  /*00a0*/  LDC.64 R4, c[0x0][0x380] ;  /* 0x0000e000ff047b82 */ /* 0x000ea20000000a00 */
[----:B0-----:R-:W-:-:S06]  /*00b0*/  IMAD.WIDE.U32 R2, R9, 0x4, R2 ;  /* 0x0000000409027825 */ /* 0x001fcc00078e0002 */
[----:B-1----:R-:W3:Y:S01]  /*00c0*/  LDG.E R2, desc[UR4][R2.64] ;  /* 0x0000000402027981 */ /* 0x002ee2000c1e1900 */
[----:B--2---:R-:W-:-:S05]  /*00d0*/  IMAD.WIDE R4, R7, 0x4, R4 ;  /* 0x0000000407047825 */ /* 0x004fca00078e0204 */
[----:B------:R-:W3:Y:S02]  /*00e0*/  LDG.E R7, desc[UR4][R4.64] ;  /* 0x0000000404077981 */ /* 0x000ee4000c1e1900 */
[----:B---3--:R-:W-:-:S05]  /*00f0*/  IADD3 R7, PT, PT, R2, R7, RZ ;  /* 0x0000000702077210 */ /* 0x008fca0007ffe0ff */
[----:B------:R-:W-:Y:S01]  /*0100*/  STG.E desc[UR4][R4.64], R7 ;  /* 0x0000000704007986 */ /* 0x000fe2000c101904 */
[----:B------:R-:W-:Y:S05]  /*0110*/  EXIT ;  /* 0x000000000000794d */ /* 0x000fea0003800000 */
.L_x_0:
[----:B------:R-:W-:-:S00]  /*0120*/  BRA `(.L_x_0) ;  /* 0xfffffffc00fc7947 */ /* 0x000fc0000383ffff */
[----:B------:R-:W-:-:S00]  /*0130*/  NOP ;  /* 0x0000000000007918 */ /* 0x000fc00000000000 */
        /* <DEDUP_REMOVED lines=12> */
.L_x_3:


//--------------------- .text._Z5scan2PiS_i       --------------------------
	.section	.text._Z5scan2PiS_i,"ax",@progbits
	.align	128
        .global         _Z5scan2PiS_i
        .type           _Z5scan2PiS_i,@function
        .size           _Z5scan2PiS_i,(.L_x_4 - _Z5scan2PiS_i)
        .other          _Z5scan2PiS_i,@"STO_CUDA_ENTRY STV_DEFAULT"
_Z5scan2PiS_i:
.text._Z5scan2PiS_i:
[----:B------:R-:W-:Y:S01]  /*0000*/  LDC R1, c[0x0][0x37c] ;  /* 0x0000df00ff017b82 */ /* 0x000fe20000000800 */
[----:B------:R-:W0:Y:S07]  /*0010*/  S2R R2, SR_TID.X ;  /* 0x0000000000027919 */ /* 0x000e2e0000002100 */
[----:B------:R-:W0:Y:S01]  /*0020*/  S2UR UR4, SR_CTAID.X ;  /* 0x00000000000479c3 */ /* 0x000e220000002500 */
[----:B------:R-:W1:Y:S01]  /*0030*/  LDCU UR5, c[0x0][0x390] ;  /* 0x00007200ff0577ac */ /* 0x000e620008000800 */
[----:B------:R-:W2:Y:S06]  /*0040*/  LDCU.64 UR6, c[0x0][0x358] ;  /* 0x00006b00ff0677ac */ /* 0x000eac0008000a00 */
[----:B------:R-:W0:Y:S02]  /*0050*/  LDC R3, c[0x0][0x360] ;  /* 0x0000d800ff037b82 */ /* 0x000e240000000800 */
[----:B0-----:R-:W-:-:S05]  /*0060*/  IMAD R0, R3, UR4, R2 ;  /* 0x0000000403007c24 */ /* 0x001fca000f8e0202 */
[----:B-1----:R-:W-:-:S04]  /*0070*/  ISETP.GE.AND P0, PT, R0, UR5, PT ;  /* 0x0000000500007c0c */ /* 0x002fc8000bf06270 */
[----:B------:R-:W-:-:S13]  /*0080*/  ISETP.LT.OR P2, PT, R0, 0x1, P0 ;  /* 0x000000010000780c */ /* 0x000fda0000741670 */
[----:B------:R-:W0:Y:S01]  /*0090*/  @!P2 LDC.64 R4, c[0x0][0x380] ;  /* 0x0000e000ff04ab82 */ /* 0x000e220000000a00 */
[----:B------:R-:W-:-:S04]  /*00a0*/  @!P2 VIADD R3, R0, 0xffffffff ;  /* 0xffffffff0003a836 */ /* 0x000fc80000000000 */
[----:B0-----:R-:W-:-:S06]  /*00b0*/  @!P2 IMAD.WIDE.U32 R4, R3, 0x4, R4 ;  /* 0x000000040304a825 */ /* 0x001fcc00078e0004 */
[----:B--2---:R-:W2:Y:S01]  /*00c0*/  @!P2 LDG.E R4, desc[UR6][R4.64] ;  /* 0x000000060404a981 */ /* 0x004ea2000c1e1900 */
[----:B------:R-:W0:Y:S01]  /*00d0*/  S2UR UR5, SR_CgaCtaId ;  /* 0x00000000000579c3 */ /* 0x000e220000008800 */
[----:B------:R-:W-:Y:S01]  /*00e0*/  UMOV UR4, 0x400 ;  /* 0x0000040000047882 */ /* 0x000fe20000000000 */
[----:B------:R-:W-:Y:S01]  /*00f0*/  ISETP.NE.AND P1, PT, R2, RZ, PT ;  /* 0x000000ff0200720c */ /* 0x000fe20003f25270 */
[----:B0-----:R-:W-:-:S06]  /*0100*/  ULEA UR4, UR5, UR4, 0x18 ;  /* 0x0000000405047291 */ /* 0x001fcc000f8ec0ff */
[----:B------:R-:W-:-:S05]  /*0110*/  LEA R3, R2, UR4, 0x2 ;  /* 0x0000000402037c11 */ /* 0x000fca000f8e10ff */
[----:B--2---:R-:W-:Y:S04]  /*0120*/  @!P2 STS [R3], R4 ;  /* 0x000000040300a388 */ /* 0x004fe80000000800 */
[----:B------:R-:W-:Y:S01]  /*0130*/  @P2 STS [R3], RZ ;  /* 0x000000ff03002388 */ /* 0x000fe20000000800 */
[----:B------:R-:W-:Y:S01]  /*0140*/  BAR.SYNC.DEFER_BLOCKING 0x0 ;  /* 0x0000000000007b1d */ /* 0x000fe20000010000 */
[----:B------:R-:W-:-:S05]  /*0150*/  ISETP.GE.U32.AND P2, PT, R2, 0x2, PT ;  /* 0x000000020200780c */ /* 0x000fca0003f46070 */
[----:B------:R-:W-:Y:S04]  /*0160*/  @P1 LDS R6, [R3+-0x4] ;  /* 0xfffffc0003061984 */ /* 0x000fe80000000800 */
[----:B------:R-:W0:Y:S02]  /*0170*/  @P1 LDS R7, [R3] ;  /* 0x0000000003071984 */ /* 0x000e240000000800 */
[----:B0-----:R-:W-:-:S05]  /*0180*/  @P1 IMAD.IADD R6, R6, 0x1, R7 ;  /* 0x0000000106061824 */ /* 0x001fca00078e0207 */
[----:B------:R-:W-:Y:S04]  /*0190*/  @P1 STS [R3], R6 ;  /* 0x0000000603001388 */ /* 0x000fe80000000800 */
[----:B------:R-:W0:Y:S04]  /*01a0*/  @!P1 LDS R5, [UR4] ;  /* 0x00000004ff059984 */ /* 0x000e280008000800 */
[----:B0-----:R-:W-:Y:S01]  /*01b0*/  @!P1 STS [UR4+0x1000], R5 ;  /* 0x00100005ff009988 */ /* 0x001fe20008000804 */
[----:B------:R-:W-:Y:S01]  /*01c0*/  BAR.SYNC.DEFER_BLOCKING 0x0 ;  /* 0x0000000000007b1d */ /* 0x000fe20000010000 */
[----:B------:R-:W-:-:S05]  /*01d0*/  ISETP.GE.U32.AND P1, PT, R2, 0x4, PT ;  /* 0x000000040200780c */ /* 0x000fca0003f26070 */
[----:B------:R-:W-:Y:S04]  /*01e0*/  @P2 LDS R4, [R3+0xff8] ;  /* 0x000ff80003042984 */ /* 0x000fe80000000800 */
[----:B------:R-:W0:Y:S02]  /*01f0*/  @P2 LDS R7, [R3+0x1000] ;  /* 0x0010000003072984 */ /* 0x000e240000000800 */
[----:B0-----:R-:W-:-:S05]  /*0200*/  @P2 IMAD.IADD R4, R4, 0x1, R7 ;  /* 0x0000000104042824 */ /* 0x001fca00078e0207 */
[----:B------:R-:W-:Y:S04]  /*0210*/  @P2 STS [R3+0x1000], R4 ;  /* 0x0010000403002388 */ /* 0x000fe80000000800 */
[----:B------:R-:W0:Y:S04]  /*0220*/  @!P2 LDS R8, [R3+0x1000] ;  /* 0x001000000308a984 */ /* 0x000e280000000800 */
[----:B0-----:R-:W-:Y:S01]  /*0230*/  @!P2 STS [R3], R8 ;  /* 0x000000080300a388 */ /* 0x001fe20000000800 */
[----:B------:R-:W-:Y:S01]  /*0240*/  BAR.SYNC.DEFER_BLOCKING 0x0 ;  /* 0x0000000000007b1d */ /* 0x000fe20000010000 */
[----:B------:R-:W-:-:S05]  /*0250*/  ISETP.GE.U32.AND P2, PT, R2, 0x8, PT ;  /* 0x000000080200780c */ /* 0x000fca0003f46070 */
[----:B------:R-:W-:Y:S04]  /*0260*/  @P1 LDS R6, [R3+-0x10] ;  /* 0xfffff00003061984 */ /* 0x000fe80000000800 */
[----:B------:R-:W0:Y:S02]  /*0270*/  @P1 LDS R5, [R3] ;  /* 0x0000000003051984 */ /* 0x000e240000000800 */
[----:B0-----:R-:W-:-:S05]  /*0280*/  @P1 IMAD.IADD R6, R6, 0x1, R5 ;  /* 0x0000000106061824 */ /* 0x001fca00078e0205 */
[----:B------:R-:W-:Y:S04]  /*0290*/  @P1 STS [R3], R6 ;  /* 0x0000000603001388 */ /* 0x000fe80000000800 */
[----:B------:R-:W0:Y:S04]  /*02a0*/  @!P1 LDS R10, [R3] ;  /* 0x00000000030a9984 */ /* 0x000e280000000800 */
[----:B0-----:R-:W-:Y:S01]  /*02b0*/  @!P1 STS [R3+0x1000], R10 ;  /* 0x0010000a03009388 */ /* 0x001fe20000000800 */
        /* <DEDUP_REMOVED lines=12> */
[----:B0-----:R-:W-:-:S05]  /*0380*/  @P1 IADD3 R6, PT, PT, R5, R6, RZ ;  /* 0x0000000605061210 */ /* 0x001fca0007ffe0ff */
        /* <DEDUP_REMOVED lines=35> */
[----:B------:R-:W-:Y:S06]  /*05c0*/  BAR.SYNC.DEFER_BLOCKING 0x0 ;  /* 0x0000000000007b1d */ /* 0x000fec0000010000 */
[----:B------:R-:W-:Y:S04]  /*05d0*/  @P2 LDS R2, [R3+0x800] ;  /* 0x0008000003022984 */ /* 0x000fe80000000800 */
[----:B------:R-:W0:Y:S02]  /*05e0*/  @P2 LDS R5, [R3+0x1000] ;  /* 0x0010000003052984 */ /* 0x000e240000000800 */
[----:B0-----:R-:W-:-:S05]  /*05f0*/  @P2 IMAD.IADD R2, R2, 0x1, R5 ;  /* 0x0000000102022824 */ /* 0x001fca00078e0205 */
[----:B------:R-:W-:Y:S04]  /*0600*/  @P2 STS [R3+0x1000], R2 ;  /* 0x0010000203002388 */ /* 0x000fe80000000800 */
[----:B------:R-:W0:Y:S04]  /*0610*/  @!P2 LDS R4, [R3+0x1000] ;  /* 0x001000000304a984 */ /* 0x000e280000000800 */
[----:B0-----:R0:W-:Y:S01]  /*0620*/  @!P2 STS [R3], R4 ;  /* 0x000000040300a388 */ /* 0x0011e20000000800 */
[----:B------:R-:W-:Y:S06]  /*0630*/  BAR.SYNC.DEFER_BLOCKING 0x0 ;  /* 0x0000000000007b1d */ /* 0x000fec0000010000 */
[----:B------:R-:W-:Y:S05]  /*0640*/  @P0 EXIT ;  /* 0x000000000000094d */ /* 0x000fea0003800000 */
[----:B0-----:R-:W0:Y:S01]  /*0650*/  LDS R3, [R3] ;  /* 0x0000000003037984 */ /* 0x001e220000000800 */
[----:B------:R-:W1:Y:S02]  /*0660*/  LDC.64 R4, c[0x0][0x380] ;  /* 0x0000e000ff047b82 */ /* 0x000e640000000a00 */
[----:B-1----:R-:W-:-:S05]  /*0670*/  IMAD.WIDE R4, R0, 0x4, R4 ;  /* 0x0000000400047825 */ /* 0x002fca00078e0204 */
[----:B0-----:R-:W-:Y:S01]  /*0680*/  STG.E desc[UR6][R4.64], R3 ;  /* 0x0000000304007986 */ /* 0x001fe2000c101906 */
[----:B------:R-:W-:Y:S05]  /*0690*/  EXIT ;  /* 0x000000000000794d */ /* 0x000fea0003800000 */
.L_x_1:
        /* <DEDUP_REMOVED lines=14> */
.L_x_4:


//--------------------- .text._Z5scan1PiS_S_i     --------------------------
	.section	.text._Z5scan1PiS_S_i,"ax",@progbits
	.align	128
        .global         _Z5scan1PiS_S_i
        .type           _Z5scan1PiS_S_i,@function
        .size           _Z5scan1PiS_S_i,(.L_x_5 - _Z5scan1PiS_S_i)
        .other          _Z5scan1PiS_S_i,@"STO_CUDA_ENTRY STV_DEFAULT"
_Z5scan1PiS_S_i:
.text._Z5scan1PiS_S_i:
[----:B------:R-:W-:Y:S01]  /*0000*/  LDC R1, c[0x0][0x37c] ;  /* 0x0000df00ff017b82 */ /* 0x000fe20000000800 */
[----:B------:R-:W0:Y:S01]  /*0010*/  S2R R0, SR_CTAID.X ;  /* 0x0000000000007919 */ /* 0x000e220000002500 */
[----:B------:R-:W0:Y:S01]  /*0020*/  LDCU UR4, c[0x0][0x360] ;  /* 0x00006c00ff0477ac */ /* 0x000e220008000800 */
[----:B------:R-:W0:Y:S01]  /*0030*/  S2R R3, SR_TID.X ;  /* 0x0000000000037919 */ /* 0x000e220000002100 */
[----:B------:R-:W1:Y:S01]  /*0040*/  LDCU UR5, c[0x0][0x398] ;  /* 0x00007300ff0577ac */ /* 0x000e620008000800 */
[----:B------:R-:W2:Y:S01]  /*0050*/  LDCU.64 UR6, c[0x0][0x358] ;  /* 0x00006b00ff0677ac */ /* 0x000ea20008000a00 */
        /* <DEDUP_REMOVED lines=87> */
[----:B------:R-:W-:-:S05]  /*05d0*/  ISETP.NE.AND P1, PT, R3, RZ, PT ;  /* 0x000000ff0300720c */ /* 0x000fca0003f25270 */
[----:B------:R-:W-:Y:S04]  /*05e0*/  @P2 LDS R6, [R4+0x800] ;  /* 0x0008000004062984 */ /* 0x000fe80000000800 */
[----:B------:R-:W0:Y:S02]  /*05f0*/  @P2 LDS R7, [R4+0x1000] ;  /* 0x0010000004072984 */ /* 0x000e240000000800 */
[----:B0-----:R-:W-:Y:S02]  /*0600*/  @P2 IMAD.IADD R9, R6, 0x1, R7 ;  /* 0x0000000106092824 */ /* 0x001fe400078e0207 */
[----:B------:R-:W0:Y:S03]  /*0610*/  @!P0 LDC.64 R6, c[0x0][0x380] ;  /* 0x0000e000ff068b82 */ /* 0x000e260000000a00 */
[----:B------:R-:W-:Y:S04]  /*0620*/  @P2 STS [R4+0x1000], R9 ;  /* 0x0010000904002388 */ /* 0x000fe80000000800 */
[----:B------:R-:W1:Y:S01]  /*0630*/  @!P2 LDS R13, [R4+0x1000] ;  /* 0x00100000040da984 */ /* 0x000e620000000800 */
[----:B0-----:R-:W-:-:S03]  /*0640*/  @!P0 IMAD.WIDE R2, R2, 0x4, R6 ;  /* 0x0000000402028825 */ /* 0x001fc600078e0206 */
[----:B-1----:R-:W-:Y:S01]  /*0650*/  @!P2 STS [R4], R13 ;  /* 0x0000000d0400a388 */ /* 0x002fe20000000800 */
[----:B------:R-:W-:Y:S06]  /*0660*/  BAR.SYNC.DEFER_BLOCKING 0x0 ;  /* 0x0000000000007b1d */ /* 0x000fec0000010000 */
[----:B------:R-:W0:Y:S04]  /*0670*/  @!P0 LDS R5, [R4] ;  /* 0x0000000004058984 */ /* 0x000e280000000800 */
[----:B0-----:R0:W-:Y:S01]  /*0680*/  @!P0 STG.E desc[UR6][R2.64], R5 ;  /* 0x0000000502008986 */ /* 0x0011e2000c101906 */
[----:B------:R-:W-:Y:S05]  /*0690*/  @P1 EXIT ;  /* 0x000000000000194d */ /* 0x000fea0003800000 */
[----:B0-----:R-:W0:Y:S01]  /*06a0*/  LDS R5, [UR4+0xffc] ;  /* 0x000ffc04ff057984 */ /* 0x001e220008000800 */
[----:B------:R-:W1:Y:S02]  /*06b0*/  LDC.64 R2, c[0x0][0x390] ;  /* 0x0000e400ff027b82 */ /* 0x000e640000000a00 */
[----:B-1----:R-:W-:-:S05]  /*06c0*/  IMAD.WIDE.U32 R2, R0, 0x4, R2 ;  /* 0x0000000400027825 */ /* 0x002fca00078e0002 */
[----:B0-----:R-:W-:Y:S01]  /*06d0*/  STG.E desc[UR6][R2.64], R5 ;  /* 0x0000000502007986 */ /* 0x001fe2000c101906 */
[----:B------:R-:W-:Y:S05]  /*06e0*/  EXIT ;  /* 0x000000000000794d */ /* 0x000fea0003800000 */
.L_x_2:
        /* <DEDUP_REMOVED lines=9> */
.L_x_5:


//--------------------- .nv.shared.reserved.0     --------------------------
	.section	.nv.shared.reserved.0,"aw",@nobits
	.weak		__nv_reservedSMEM_offset_0_alias
	.size		__nv_reservedSMEM_offset_0_alias, 0, 64
	.other		__nv_reservedSMEM_offset_0_alias,@"STO_CUDA_RESERVED_SHARED STV_DEFAULT"
__nv_reservedSMEM_offset_0_alias:
	.zero		0
	.zero		64


//--------------------- .nv.shared._Z5scan2PiS_i  --------------------------
	.section	.nv.shared._Z5scan2PiS_i,"aw",@nobits
	.sectionflags	@""
	.align	4
.nv.shared._Z5scan2PiS_i:
	.zero		9216


//--------------------- .nv.shared._Z5scan1PiS_S_i --------------------------
	.section	.nv.shared._Z5scan1PiS_S_i,"aw",@nobits
	.sectionflags	@""
	.align	4
.nv.shared._Z5scan1PiS_S_i:
	.zero		9216


//--------------------- .nv.constant0._Z5scan3PiS_i --------------------------
	.section	.nv.constant0._Z5scan3PiS_i,"a",@progbits
	.sectionflags	@""
	.align	4
.nv.constant0._Z5scan3PiS_i:
	.zero		916


//--------------------- .nv.constant0._Z5scan2PiS_i --------------------------
	.section	.nv.constant0._Z5scan2PiS_i,"a",@progbits
	.sectionflags	@""
	.align	4
.nv.constant0._Z5scan2PiS_i:
	.zero		916


//--------------------- .nv.constant0._Z5scan1PiS_S_i --------------------------
	.section	.nv.constant0._Z5scan1PiS_S_i,"a",@progbits
	.sectionflags	@""
	.align	4
.nv.constant0._Z5scan1PiS_S_i:
	.zero		924


//--------------------- SYMBOLS --------------------------

	.type		.nv.reservedSmem.offset0,@object
	.size		.nv.reservedSmem.offset0,0x4
	.type		.nv.reservedSmem.cap,@object
	.size		.nv.reservedSmem.cap,0x4
